//
// Generated by NVIDIA NVVM Compiler
//
// Compiler Build ID: CL-36424714
// Cuda compilation tools, release 13.0, V13.0.88
// Based on NVVM 20.0.0
//

.version 9.0
.target sm_100
.address_size 64

	// .globl	_ZN6kernel25repetition_penalty_kernelEPfPKiifi

.visible .entry _ZN6kernel25repetition_penalty_kernelEPfPKiifi(
	.param .u64 .ptr .align 1 _ZN6kernel25repetition_penalty_kernelEPfPKiifi_param_0,
	.param .u64 .ptr .align 1 _ZN6kernel25repetition_penalty_kernelEPfPKiifi_param_1,
	.param .u32 _ZN6kernel25repetition_penalty_kernelEPfPKiifi_param_2,
	.param .f32 _ZN6kernel25repetition_penalty_kernelEPfPKiifi_param_3,
	.param .u32 _ZN6kernel25repetition_penalty_kernelEPfPKiifi_param_4
)
{
	.reg .pred 	%p<6>;
	.reg .b32 	%r<8>;
	.reg .b32 	%f<5>;
	.reg .b64 	%rd<9>;

	ld.param.u64 	%rd2, [_ZN6kernel25repetition_penalty_kernelEPfPKiifi_param_0];
	ld.param.u64 	%rd3, [_ZN6kernel25repetition_penalty_kernelEPfPKiifi_param_1];
	ld.param.u32 	%r4, [_ZN6kernel25repetition_penalty_kernelEPfPKiifi_param_2];
	ld.param.f32 	%f2, [_ZN6kernel25repetition_penalty_kernelEPfPKiifi_param_3];
	ld.param.u32 	%r3, [_ZN6kernel25repetition_penalty_kernelEPfPKiifi_param_4];
	mov.u32 	%r5, %ctaid.x;
	mov.u32 	%r6, %ntid.x;
	mov.u32 	%r7, %tid.x;
	mad.lo.s32 	%r1, %r5, %r6, %r7;
	setp.ge.s32 	%p1, %r1, %r4;
	@%p1 bra 	$L__BB0_5;
	cvta.to.global.u64 	%rd4, %rd3;
	mul.wide.s32 	%rd5, %r1, 4;
	add.s64 	%rd6, %rd4, %rd5;
	ld.global.u32 	%r2, [%rd6];
	setp.lt.s32 	%p2, %r2, 0;
	setp.ge.s32 	%p3, %r2, %r3;
	or.pred  	%p4, %p2, %p3;
	@%p4 bra 	$L__BB0_5;
	cvta.to.global.u64 	%rd7, %rd2;
	mul.wide.u32 	%rd8, %r2, 4;
	add.s64 	%rd1, %rd7, %rd8;
	ld.global.f32 	%f1, [%rd1];
	setp.geu.f32 	%p5, %f1, 0f00000000;
	@%p5 bra 	$L__BB0_4;
	mul.f32 	%f4, %f2, %f1;
	st.global.f32 	[%rd1], %f4;
	bra.uni 	$L__BB0_5;
$L__BB0_4:
	div.rn.f32 	%f3, %f1, %f2;
	st.global.f32 	[%rd1], %f3;
$L__BB0_5:
	ret;

}


// ===== COMPILED SASS (sm_100) =====

	.target	sm_100

	.elftype	@"ET_EXEC"


//--------------------- .note.nv.tkinfo           --------------------------
	.section	.note.nv.tkinfo,"",@"SHT_NOTE"
	.sectionflags	@"SHF_NOTE_NV_TKINFO"
	.tkinfo
        /*0018*/ 	.word	0x00000002
        /*0030*/ 	.string	""
        /*0030*/ 	.string	"ptxas"
        /*0030*/ 	.string	"Cuda compilation tools, release 13.0, V13.0.88"
        /*0030*/ 	.string	"Build cuda_13.0.r13.0/compiler.36424714_0"
        /*0030*/ 	.string	"-arch sm_100 -m 64 "



//--------------------- .note.nv.cuinfo           --------------------------
	.section	.note.nv.cuinfo,"",@"SHT_NOTE"
	.sectionflags	@"SHF_NOTE_NV_CUINFO"
        /*0018*/ 	.short	0x0002
        /*001a*/ 	.short	0x0064
        /*001c*/ 	.short	0x0082
	.zero		2


//--------------------- .nv.info                  --------------------------
	.section	.nv.info,"",@"SHT_CUDA_INFO"
	.align	4


	//----- nvinfo : EIATTR_REGCOUNT
	.align		4
        /*0000*/ 	.byte	0x04, 0x2f
        /*0002*/ 	.short	(.L_1 - .L_0)
	.align		4
.L_0:
        /*0004*/ 	.word	index@(_ZN6kernel25repetition_penalty_kernelEPfPKiifi)
        /*0008*/ 	.word	0x00000010


	//----- nvinfo : EIATTR_FRAME_SIZE
	.align		4
.L_1:
        /*000c*/ 	.byte	0x04, 0x11
        /*000e*/ 	.short	(.L_3 - .L_2)
	.align		4
.L_2:
        /*0010*/ 	.word	index@($__internal_0_$__cuda_sm3x_div_rn_noftz_f32_slowpath)
        /*0014*/ 	.word	0x00000000


	//----- nvinfo : EIATTR_FRAME_SIZE
	.align		4
.L_3:
        /*0018*/ 	.byte	0x04, 0x11
        /*001a*/ 	.short	(.L_5 - .L_4)
	.align		4
.L_4:
        /*001c*/ 	.word	index@(_ZN6kernel25repetition_penalty_kernelEPfPKiifi)
        /*0020*/ 	.word	0x00000000


	//----- nvinfo : EIATTR_MIN_STACK_SIZE
	.align		4
.L_5:
        /*0024*/ 	.byte	0x04, 0x12
        /*0026*/ 	.short	(.L_7 - .L_6)
	.align		4
.L_6:
        /*0028*/ 	.word	index@(_ZN6kernel25repetition_penalty_kernelEPfPKiifi)
        /*002c*/ 	.word	0x00000000
.L_7:


//--------------------- .nv.compat                --------------------------
	.section	.nv.compat,"",@"SHT_CUDA_COMPAT_INFO"
	.align	4
        /*0000*/ 	.byte	0x02, 0x09, 0x00, 0x00, 0x02, 0x02, 0x01, 0x00, 0x02, 0x05, 0x05, 0x00, 0x03, 0x07, 0x01, 0x01
        /*0010*/ 	.byte	0x02, 0x03, 0x00, 0x00, 0x02, 0x06, 0x01, 0x00, 0x04, 0x0b, 0x08, 0x00, 0x01, 0x00, 0x00, 0x00
        /*0020*/ 	.byte	0x00, 0x00, 0x00, 0x00


//--------------------- .nv.info._ZN6kernel25repetition_penalty_kernelEPfPKiifi --------------------------
	.section	.nv.info._ZN6kernel25repetition_penalty_kernelEPfPKiifi,"",@"SHT_CUDA_INFO"
	.sectionflags	@""
	.align	4


	//----- nvinfo : EIATTR_CUDA_API_VERSION
	.align		4
        /*0000*/ 	.byte	0x04, 0x37
        /*0002*/ 	.short	(.L_9 - .L_8)
.L_8:
        /*0004*/ 	.word	0x00000082


	//----- nvinfo : EIATTR_KPARAM_INFO
	.align		4
.L_9:
        /*0008*/ 	.byte	0x04, 0x17
        /*000a*/ 	.short	(.L_11 - .L_10)
.L_10:
        /*000c*/ 	.word	0x00000000
        /*0010*/ 	.short	0x0004
        /*0012*/ 	.short	0x0018
        /*0014*/ 	.byte	0x00, 0xf0, 0x11, 0x00


	//----- nvinfo : EIATTR_KPARAM_INFO
	.align		4
.L_11:
        /*0018*/ 	.byte	0x04, 0x17
        /*001a*/ 	.short	(.L_13 - .L_12)
.L_12:
        /*001c*/ 	.word	0x00000000
        /*0020*/ 	.short	0x0003
        /*0022*/ 	.short	0x0014
        /*0024*/ 	.byte	0x00, 0xf0, 0x11, 0x00


	//----- nvinfo : EIATTR_KPARAM_INFO
	.align		4
.L_13:
        /*0028*/ 	.byte	0x04, 0x17
        /*002a*/ 	.short	(.L_15 - .L_14)
.L_14:
        /*002c*/ 	.word	0x00000000
        /*0030*/ 	.short	0x0002
        /*0032*/ 	.short	0x0010
        /*0034*/ 	.byte	0x00, 0xf0, 0x11, 0x00


	//----- nvinfo : EIATTR_KPARAM_INFO
	.align		4
.L_15:
        /*0038*/ 	.byte	0x04, 0x17
        /*003a*/ 	.short	(.L_17 - .L_16)
.L_16:
        /*003c*/ 	.word	0x00000000
        /*0040*/ 	.short	0x0001
        /*0042*/ 	.short	0x0008
        /*0044*/ 	.byte	0x00, 0xf5, 0x21, 0x00


	//----- nvinfo : EIATTR_KPARAM_INFO
	.align		4
.L_17:
        /*0048*/ 	.byte	0x04, 0x17
        /*004a*/ 	.short	(.L_19 - .L_18)
.L_18:
        /*004c*/ 	.word	0x00000000
        /*0050*/ 	.short	0x0000
        /*0052*/ 	.short	0x0000
        /*0054*/ 	.byte	0x00, 0xf5, 0x21, 0x00


	//----- nvinfo : EIATTR_SPARSE_MMA_MASK
	.align		4
.L_19:
        /*0058*/ 	.byte	0x03, 0x50
        /*005a*/ 	.short	0x0000


	//----- nvinfo : EIATTR_MAXREG_COUNT
	.align		4
        /*005c*/ 	.byte	0x03, 0x1b
        /*005e*/ 	.short	0x00ff


	//----- nvinfo : EIATTR_MERCURY_ISA_VERSION
	.align		4
        /*0060*/ 	.byte	0x03, 0x5f
        /*0062*/ 	.short	0x0101


	//----- nvinfo : EIATTR_VRC_CTA_INIT_COUNT
	.align		4
        /*0064*/ 	.byte	0x02, 0x4a
	.zero		1
	.zero		1


	//----- nvinfo : EIATTR_EXIT_INSTR_OFFSETS
	.align		4
        /*0068*/ 	.byte	0x04, 0x1c
        /*006a*/ 	.short	(.L_21 - .L_20)


	//   ....[0]....
.L_20:
        /*006c*/ 	.word	0x00000070


	//   ....[1]....
        /*0070*/ 	.word	0x000000f0


	//   ....[2]....
        /*0074*/ 	.word	0x00000170


	//   ....[3]....
        /*0078*/ 	.word	0x00000270


	//----- nvinfo : EIATTR_CRS_STACK_SIZE
	.align		4
.L_21:
        /*007c*/ 	.byte	0x04, 0x1e
        /*007e*/ 	.short	(.L_23 - .L_22)
.L_22:
        /*0080*/ 	.word	0x00000000


	//----- nvinfo : EIATTR_CBANK_PARAM_SIZE
	.align		4
.L_23:
        /*0084*/ 	.byte	0x03, 0x19
        /*0086*/ 	.short	0x001c


	//----- nvinfo : EIATTR_PARAM_CBANK
	.align		4
        /*0088*/ 	.byte	0x04, 0x0a
        /*008a*/ 	.short	(.L_25 - .L_24)
	.align		4
.L_24:
        /*008c*/ 	.word	index@(.nv.constant0._ZN6kernel25repetition_penalty_kernelEPfPKiifi)
        /*0090*/ 	.short	0x0380
        /*0092*/ 	.short	0x001c


	//----- nvinfo : EIATTR_SW_WAR
	.align		4
.L_25:
        /*0094*/ 	.byte	0x04, 0x36
        /*0096*/ 	.short	(.L_27 - .L_26)
.L_26:
        /*0098*/ 	.word	0x00000008
.L_27:


//--------------------- .nv.callgraph             --------------------------
	.section	.nv.callgraph,"",@"SHT_CUDA_CALLGRAPH"
	.align	4
	.sectionentsize	8
	.align		4
        /*0000*/ 	.word	0x00000000
	.align		4
        /*0004*/ 	.word	0xffffffff
	.align		4
        /*0008*/ 	.word	0x00000000
	.align		4
        /*000c*/ 	.word	0xfffffffe
	.align		4
        /*0010*/ 	.word	0x00000000
	.align		4
        /*0014*/ 	.word	0xfffffffd
	.align		4
        /*0018*/ 	.word	0x00000000
	.align		4
        /*001c*/ 	.word	0xfffffffc


//--------------------- .text._ZN6kernel25repetition_penalty_kernelEPfPKiifi --------------------------
	.section	.text._ZN6kernel25repetition_penalty_kernelEPfPKiifi,"ax",@progbits
	.align	128
        .global         _ZN6kernel25repetition_penalty_kernelEPfPKiifi
        .type           _ZN6kernel25repetition_penalty_kernelEPfPKiifi,@function
        .size           _ZN6kernel25repetition_penalty_kernelEPfPKiifi,(.L_x_14 - _ZN6kernel25repetition_penalty_kernelEPfPKiifi)
        .other          _ZN6kernel25repetition_penalty_kernelEPfPKiifi,@"STO_CUDA_ENTRY STV_DEFAULT"
_ZN6kernel25repetition_penalty_kernelEPfPKiifi:
.text._ZN6kernel25repetition_penalty_kernelEPfPKiifi:
[----:B------:R-:W-:Y:S01]  /*0000*/  LDC R1, c[0x0][0x37c] ;  /* 0x0000df00ff017b82 */ /* 0x000fe20000000800 */
[----:B------:R-:W0:Y:S07]  /*0010*/  S2R R0, SR_TID.X ;  /* 0x0000000000007919 */ /* 0x000e2e0000002100 */
[----:B------:R-:W0:Y:S01]  /*0020*/  S2UR UR4, SR_CTAID.X ;  /* 0x00000000000479c3 */ /* 0x000e220000002500 */
[----:B------:R-:W1:Y:S07]  /*0030*/  LDCU UR5, c[0x0][0x390] ;  /* 0x00007200ff0577ac */ /* 0x000e6e0008000800 */
[----:B------:R-:W0:Y:S02]  /*0040*/  LDC R5, c[0x0][0x360] ;  /* 0x0000d800ff057b82 */ /* 0x000e240000000800 */
[----:B0-----:R-:W-:-:S05]  /*0050*/  IMAD R5, R5, UR4, R0 ;  /* 0x0000000405057c24 */ /* 0x001fca000f8e0200 */
[----:B-1----:R-:W-:-:S13]  /*0060*/  ISETP.GE.AND P0, PT, R5, UR5, PT ;  /* 0x0000000505007c0c */ /* 0x002fda000bf06270 */
[----:B------:R-:W-:Y:S05]  /*0070*/  @P0 EXIT ;  /* 0x000000000000094d */ /* 0x000fea0003800000 */
[----:B------:R-:W0:Y:S01]  /*0080*/  LDC.64 R2, c[0x0][0x388] ;  /* 0x0000e200ff027b82 */ /* 0x000e220000000a00 */
[----:B------:R-:W1:Y:S01]  /*0090*/  LDCU.64 UR4, c[0x0][0x358] ;  /* 0x00006b00ff0477ac */ /* 0x000e620008000a00 */
[----:B------:R-:W2:Y:S01]  /*00a0*/  LDCU UR6, c[0x0][0x398] ;  /* 0x00007300ff0677ac */ /* 0x000ea20008000800 */
[----:B0-----:R-:W-:-:S06]  /*00b0*/  IMAD.WIDE R2, R5, 0x4, R2 ;  /* 0x0000000405027825 */ /* 0x001fcc00078e0202 */
[----:B-1----:R-:W2:Y:S02]  /*00c0*/  LDG.E R3, desc[UR4][R2.64] ;  /* 0x0000000402037981 */ /* 0x002ea4000c1e1900 */
[----:B--2---:R-:W-:-:S04]  /*00d0*/  ISETP.GE.AND P0, PT, R3, UR6, PT ;  /* 0x0000000603007c0c */ /* 0x004fc8000bf06270 */
[----:B------:R-:W-:-:S13]  /*00e0*/  ISETP.LT.OR P0, PT, R3, RZ, P0 ;  /* 0x000000ff0300720c */ /* 0x000fda0000701670 */
[----:B------:R-:W-:Y:S05]  /*00f0*/  @P0 EXIT ;  /* 0x000000000000094d */ /* 0x000fea0003800000 */
[----:B------:R-:W0:Y:S02]  /*0100*/  LDC.64 R4, c[0x0][0x380] ;  /* 0x0000e000ff047b82 */ /* 0x000e240000000a00 */
[----:B0-----:R-:W-:-:S05]  /*0110*/  IMAD.WIDE.U32 R4, R3, 0x4, R4 ;  /* 0x0000000403047825 */ /* 0x001fca00078e0004 */
[----:B------:R-:W2:Y:S02]  /*0120*/  LDG.E R0, desc[UR4][R4.64] ;  /* 0x0000000404007981 */ /* 0x000ea4000c1e1900 */
[----:B--2---:R-:W-:-:S13]  /*0130*/  FSETP.GEU.AND P0, PT, R0, RZ, PT ;  /* 0x000000ff0000720b */ /* 0x004fda0003f0e000 */
[----:B------:R-:W0:Y:S02]  /*0140*/  @!P0 LDC R3, c[0x0][0x394] ;  /* 0x0000e500ff038b82 */ /* 0x000e240000000800 */
[----:B0-----:R-:W-:-:S05]  /*0150*/  @!P0 FMUL R3, R0, R3 ;  /* 0x0000000300038220 */ /* 0x001fca0000400000 */
[----:B------:R0:W-:Y:S01]  /*0160*/  @!P0 STG.E desc[UR4][R4.64], R3 ;  /* 0x0000000304008986 */ /* 0x0001e2000c101904 */
[----:B------:R-:W-:Y:S05]  /*0170*/  @!P0 EXIT ;  /* 0x000000000000894d */ /* 0x000fea0003800000 */
[----:B------:R-:W1:Y:S01]  /*0180*/  LDC R7, c[0x0][0x394] ;  /* 0x0000e500ff077b82 */ /* 0x000e620000000800 */
[----:B------:R-:W-:Y:S01]  /*0190*/  BSSY.RECONVERGENT B0, `(.L_x_0) ;  /* 0x000000c000007945 */ /* 0x000fe20003800200 */
[----:B-1----:R-:W0:Y:S08]  /*01a0*/  MUFU.RCP R2, R7 ;  /* 0x0000000700027308 */ /* 0x002e300000001000 */
[----:B------:R-:W1:Y:S01]  /*01b0*/  FCHK P0, R0, R7 ;  /* 0x0000000700007302 */ /* 0x000e620000000000 */
[----:B0-----:R-:W-:-:S04]  /*01c0*/  FFMA R3, R2, -R7, 1 ;  /* 0x3f80000002037423 */ /* 0x001fc80000000807 */
[----:B------:R-:W-:-:S04]  /*01d0*/  FFMA R3, R2, R3, R2 ;  /* 0x0000000302037223 */ /* 0x000fc80000000002 */
[----:B------:R-:W-:-:S04]  /*01e0*/  FFMA R2, R0, R3, RZ ;  /* 0x0000000300027223 */ /* 0x000fc800000000ff */
[----:B------:R-:W-:-:S04]  /*01f0*/  FFMA R6, R2, -R7, R0 ;  /* 0x8000000702067223 */ /* 0x000fc80000000000 */
[----:B------:R-:W-:Y:S01]  /*0200*/  FFMA R3, R3, R6, R2 ;  /* 0x0000000603037223 */ /* 0x000fe20000000002 */
[----:B-1----:R-:W-:Y:S06]  /*0210*/  @!P0 BRA `(.L_x_1) ;  /* 0x00000000000c8947 */ /* 0x002fec0003800000 */
[----:B------:R-:W-:-:S07]  /*0220*/  MOV R2, 0x240 ;  /* 0x0000024000027802 */ /* 0x000fce0000000f00 */
[----:B------:R-:W-:Y:S05]  /*0230*/  CALL.REL.NOINC `($__internal_0_$__cuda_sm3x_div_rn_noftz_f32_slowpath) ;  /* 0x0000000000107944 */ /* 0x000fea0003c00000 */
[----:B------:R-:W-:-:S07]  /*0240*/  IMAD.MOV.U32 R3, RZ, RZ, R0 ;  /* 0x000000ffff037224 */ /* 0x000fce00078e0000 */
.L_x_1:
[----:B------:R-:W-:Y:S05]  /*0250*/  BSYNC.RECONVERGENT B0 ;  /* 0x0000000000007941 */ /* 0x000fea0003800200 */
.L_x_0:
[----:B------:R-:W-:Y:S01]  /*0260*/  STG.E desc[UR4][R4.64], R3 ;  /* 0x0000000304007986 */ /* 0x000fe2000c101904 */
[----:B------:R-:W-:Y:S05]  /*0270*/  EXIT ;  /* 0x000000000000794d */ /* 0x000fea0003800000 */
        .weak           $__internal_0_$__cuda_sm3x_div_rn_noftz_f32_slowpath
        .type           $__internal_0_$__cuda_sm3x_div_rn_noftz_f32_slowpath,@function
        .size           $__internal_0_$__cuda_sm3x_div_rn_noftz_f32_slowpath,(.L_x_14 - $__internal_0_$__cuda_sm3x_div_rn_noftz_f32_slowpath)
$__internal_0_$__cuda_sm3x_div_rn_noftz_f32_slowpath:
[----:B------:R-:W0:Y:S01]  /*0280*/  LDC R3, c[0x0][0x394] ;  /* 0x0000e500ff037b82 */ /* 0x000e220000000800 */
[--C-:B------:R-:W-:Y:S01]  /*0290*/  SHF.R.U32.HI R6, RZ, 0x17, R0.reuse ;  /* 0x00000017ff067819 */ /* 0x100fe20000011600 */
[----:B------:R-:W1:Y:S01]  /*02a0*/  LDCU UR6, c[0x0][0x394] ;  /* 0x00007280ff0677ac */ /* 0x000e620008000800 */
[----:B------:R-:W-:Y:S01]  /*02b0*/  BSSY.RECONVERGENT B1, `(.L_x_2) ;  /* 0x0000064000017945 */ /* 0x000fe20003800200 */
[----:B------:R-:W-:Y:S01]  /*02c0*/  IMAD.MOV.U32 R8, RZ, RZ, R0 ;  /* 0x000000ffff087224 */ /* 0x000fe200078e0000 */
[----:B------:R-:W-:-:S05]  /*02d0*/  LOP3.LUT R6, R6, 0xff, RZ, 0xc0, !PT ;  /* 0x000000ff06067812 */ /* 0x000fca00078ec0ff */
[----:B------:R-:W-:Y:S02]  /*02e0*/  VIADD R11, R6, 0xffffffff ;  /* 0xffffffff060b7836 */ /* 0x000fe40000000000 */
[----:B-1----:R-:W-:Y:S01]  /*02f0*/  IMAD.U32 R9, RZ, RZ, UR6 ;  /* 0x00000006ff097e24 */ /* 0x002fe2000f8e00ff */
[----:B0-----:R-:W-:-:S04]  /*0300*/  SHF.R.U32.HI R7, RZ, 0x17, R3 ;  /* 0x00000017ff077819 */ /* 0x001fc80000011603 */
[----:B------:R-:W-:-:S05]  /*0310*/  LOP3.LUT R7, R7, 0xff, RZ, 0xc0, !PT ;  /* 0x000000ff07077812 */ /* 0x000fca00078ec0ff */
[----:B------:R-:W-:-:S05]  /*0320*/  VIADD R12, R7, 0xffffffff ;  /* 0xffffffff070c7836 */ /* 0x000fca0000000000 */
[----:B------:R-:W-:-:S04]  /*0330*/  ISETP.GT.U32.AND P0, PT, R12, 0xfd, PT ;  /* 0x000000fd0c00780c */ /* 0x000fc80003f04070 */
[----:B------:R-:W-:-:S13]  /*0340*/  ISETP.GT.U32.OR P0, PT, R11, 0xfd, P0 ;  /* 0x000000fd0b00780c */ /* 0x000fda0000704470 */
[----:B------:R-:W-:Y:S01]  /*0350*/  @!P0 IMAD.MOV.U32 R10, RZ, RZ, RZ ;  /* 0x000000ffff0a8224 */ /* 0x000fe200078e00ff */
[----:B------:R-:W-:Y:S06]  /*0360*/  @!P0 BRA `(.L_x_3) ;  /* 0x00000000005c8947 */ /* 0x000fec0003800000 */
[----:B------:R-:W-:Y:S02]  /*0370*/  FSETP.GTU.FTZ.AND P1, PT, |R3|, +INF , PT ;  /* 0x7f8000000300780b */ /* 0x000fe40003f3c200 */
[----:B------:R-:W-:-:S04]  /*0380*/  FSETP.GTU.FTZ.AND P0, PT, |R0|, +INF , PT ;  /* 0x7f8000000000780b */ /* 0x000fc80003f1c200 */
[----:B------:R-:W-:-:S13]  /*0390*/  PLOP3.LUT P0, PT, P0, P1, PT, 0xf8, 0x8f ;  /* 0x00000000008f781c */ /* 0x000fda0000703f70 */
[----:B------:R-:W-:Y:S05]  /*03a0*/  @P0 BRA `(.L_x_4) ;  /* 0x00000004004c0947 */ /* 0x000fea0003800000 */
[----:B------:R-:W-:-:S13]  /*03b0*/  LOP3.LUT P0, RZ, R9, 0x7fffffff, R8, 0xc8, !PT ;  /* 0x7fffffff09ff7812 */ /* 0x000fda000780c808 */
[----:B------:R-:W-:Y:S05]  /*03c0*/  @!P0 BRA `(.L_x_5) ;  /* 0x00000004003c8947 */ /* 0x000fea0003800000 */
[C---:B------:R-:W-:Y:S02]  /*03d0*/  FSETP.NEU.FTZ.AND P2, PT, |R0|.reuse, +INF , PT ;  /* 0x7f8000000000780b */ /* 0x040fe40003f5d200 */
[----:B------:R-:W-:Y:S02]  /*03e0*/  FSETP.NEU.FTZ.AND P1, PT, |R3|, +INF , PT ;  /* 0x7f8000000300780b */ /* 0x000fe40003f3d200 */
[----:B------:R-:W-:-:S11]  /*03f0*/  FSETP.NEU.FTZ.AND P0, PT, |R0|, +INF , PT ;  /* 0x7f8000000000780b */ /* 0x000fd60003f1d200 */
[----:B------:R-:W-:Y:S05]  /*0400*/  @!P1 BRA !P2, `(.L_x_5) ;  /* 0x00000004002c9947 */ /* 0x000fea0005000000 */
[----:B------:R-:W-:-:S04]  /*0410*/  LOP3.LUT P2, RZ, R8, 0x7fffffff, RZ, 0xc0, !PT ;  /* 0x7fffffff08ff7812 */ /* 0x000fc8000784c0ff */
[----:B------:R-:W-:-:S13]  /*0420*/  PLOP3.LUT P1, PT, P1, P2, PT, 0x2f, 0xf2 ;  /* 0x0000000000f2781c */ /* 0x000fda0000f24577 */
[----:B------:R-:W-:Y:S05]  /*0430*/  @P1 BRA `(.L_x_6) ;  /* 0x0000000400181947 */ /* 0x000fea0003800000 */
[----:B------:R-:W-:-:S04]  /*0440*/  LOP3.LUT P1, RZ, R9, 0x7fffffff, RZ, 0xc0, !PT ;  /* 0x7fffffff09ff7812 */ /* 0x000fc8000782c0ff */
[----:B------:R-:W-:-:S13]  /*0450*/  PLOP3.LUT P0, PT, P0, P1, PT, 0x2f, 0xf2 ;  /* 0x0000000000f2781c */ /* 0x000fda0000702577 */
[----:B------:R-:W-:Y:S05]  /*0460*/  @P0 BRA `(.L_x_7) ;  /* 0x0000000400000947 */ /* 0x000fea0003800000 */
[----:B------:R-:W-:Y:S02]  /*0470*/  ISETP.GE.AND P0, PT, R11, RZ, PT ;  /* 0x000000ff0b00720c */ /* 0x000fe40003f06270 */
[----:B------:R-:W-:-:S11]  /*0480*/  ISETP.GE.AND P1, PT, R12, RZ, PT ;  /* 0x000000ff0c00720c */ /* 0x000fd60003f26270 */
[----:B------:R-:W-:Y:S02]  /*0490*/  @P0 IMAD.MOV.U32 R10, RZ, RZ, RZ ;  /* 0x000000ffff0a0224 */ /* 0x000fe400078e00ff */
[----:B------:R-:W-:Y:S01]  /*04a0*/  @!P0 FFMA R8, R0, 1.84467440737095516160e+19, RZ ;  /* 0x5f80000000088823 */ /* 0x000fe200000000ff */
[----:B------:R-:W-:Y:S02]  /*04b0*/  @!P0 IMAD.MOV.U32 R10, RZ, RZ, -0x40 ;  /* 0xffffffc0ff0a8424 */ /* 0x000fe400078e00ff */
[----:B------:R-:W-:Y:S02]  /*04c0*/  @!P1 FFMA R9, R3, 1.84467440737095516160e+19, RZ ;  /* 0x5f80000003099823 */ /* 0x000fe400000000ff */
[----:B------:R-:W-:-:S07]  /*04d0*/  @!P1 VIADD R10, R10, 0x40 ;  /* 0x000000400a0a9836 */ /* 0x000fce0000000000 */
.L_x_3:
[----:B------:R-:W-:Y:S01]  /*04e0*/  LEA R0, R7, 0xc0800000, 0x17 ;  /* 0xc080000007007811 */ /* 0x000fe200078eb8ff */
[----:B------:R-:W-:Y:S01]  /*04f0*/  VIADD R6, R6, 0xffffff81 ;  /* 0xffffff8106067836 */ /* 0x000fe20000000000 */
[----:B------:R-:W-:Y:S03]  /*0500*/  BSSY.RECONVERGENT B2, `(.L_x_8) ;  /* 0x0000035000027945 */ /* 0x000fe60003800200 */
[----:B------:R-:W-:Y:S01]  /*0510*/  IMAD.IADD R9, R9, 0x1, -R0 ;  /* 0x0000000109097824 */ /* 0x000fe200078e0a00 */
[C---:B------:R-:W-:Y:S01]  /*0520*/  IADD3 R7, PT, PT, R6.reuse, 0x7f, -R7 ;  /* 0x0000007f06077810 */ /* 0x040fe20007ffe807 */
[----:B------:R-:W-:Y:S02]  /*0530*/  IMAD R0, R6, -0x800000, R8 ;  /* 0xff80000006007824 */ /* 0x000fe400078e0208 */
[----:B------:R-:W0:Y:S01]  /*0540*/  MUFU.RCP R3, R9 ;  /* 0x0000000900037308 */ /* 0x000e220000001000 */
[----:B------:R-:W-:Y:S01]  /*0550*/  FADD.FTZ R11, -R9, -RZ ;  /* 0x800000ff090b7221 */ /* 0x000fe20000010100 */
[----:B------:R-:W-:-:S03]  /*0560*/  IMAD.IADD R7, R7, 0x1, R10 ;  /* 0x0000000107077824 */ /* 0x000fc600078e020a */
[----:B0-----:R-:W-:-:S04]  /*0570*/  FFMA R12, R3, R11, 1 ;  /* 0x3f800000030c7423 */ /* 0x001fc8000000000b */
[----:B------:R-:W-:-:S04]  /*0580*/  FFMA R12, R3, R12, R3 ;  /* 0x0000000c030c7223 */ /* 0x000fc80000000003 */
[----:B------:R-:W-:-:S04]  /*0590*/  FFMA R3, R0, R12, RZ ;  /* 0x0000000c00037223 */ /* 0x000fc800000000ff */
[----:B------:R-:W-:-:S04]  /*05a0*/  FFMA R8, R11, R3, R0 ;  /* 0x000000030b087223 */ /* 0x000fc80000000000 */
[----:B------:R-:W-:-:S04]  /*05b0*/  FFMA R13, R12, R8, R3 ;  /* 0x000000080c0d7223 */ /* 0x000fc80000000003 */
[----:B------:R-:W-:-:S04]  /*05c0*/  FFMA R8, R11, R13, R0 ;  /* 0x0000000d0b087223 */ /* 0x000fc80000000000 */
[----:B------:R-:W-:-:S05]  /*05d0*/  FFMA R0, R12, R8, R13 ;  /* 0x000000080c007223 */ /* 0x000fca000000000d */
[----:B------:R-:W-:-:S04]  /*05e0*/  SHF.R.U32.HI R3, RZ, 0x17, R0 ;  /* 0x00000017ff037819 */ /* 0x000fc80000011600 */
[----:B------:R-:W-:-:S05]  /*05f0*/  LOP3.LUT R3, R3, 0xff, RZ, 0xc0, !PT ;  /* 0x000000ff03037812 */ /* 0x000fca00078ec0ff */
[----:B------:R-:W-:-:S04]  /*0600*/  IMAD.IADD R9, R3, 0x1, R7 ;  /* 0x0000000103097824 */ /* 0x000fc800078e0207 */
[----:B------:R-:W-:-:S05]  /*0610*/  VIADD R3, R9, 0xffffffff ;  /* 0xffffffff09037836 */ /* 0x000fca0000000000 */
[----:B------:R-:W-:-:S13]  /*0620*/  ISETP.GE.U32.AND P0, PT, R3, 0xfe, PT ;  /* 0x000000fe0300780c */ /* 0x000fda0003f06070 */
[----:B------:R-:W-:Y:S05]  /*0630*/  @!P0 BRA `(.L_x_9) ;  /* 0x0000000000808947 */ /* 0x000fea0003800000 */
[----:B------:R-:W-:-:S13]  /*0640*/  ISETP.GT.AND P0, PT, R9, 0xfe, PT ;  /* 0x000000fe0900780c */ /* 0x000fda0003f04270 */
[----:B------:R-:W-:Y:S05]  /*0650*/  @P0 BRA `(.L_x_10) ;  /* 0x00000000006c0947 */ /* 0x000fea0003800000 */
[----:B------:R-:W-:-:S13]  /*0660*/  ISETP.GE.AND P0, PT, R9, 0x1, PT ;  /* 0x000000010900780c */ /* 0x000fda0003f06270 */
[----:B------:R-:W-:Y:S05]  /*0670*/  @P0 BRA `(.L_x_11) ;  /* 0x0000000000740947 */ /* 0x000fea0003800000 */
[----:B------:R-:W-:Y:S02]  /*0680*/  ISETP.GE.AND P0, PT, R9, -0x18, PT ;  /* 0xffffffe80900780c */ /* 0x000fe40003f06270 */
[----:B------:R-:W-:-:S11]  /*0690*/  LOP3.LUT R0, R0, 0x80000000, RZ, 0xc0, !PT ;  /* 0x8000000000007812 */ /* 0x000fd600078ec0ff */
[----:B------:R-:W-:Y:S05]  /*06a0*/  @!P0 BRA `(.L_x_11) ;  /* 0x0000000000688947 */ /* 0x000fea0003800000 */
[CCC-:B------:R-:W-:Y:S01]  /*06b0*/  FFMA.RZ R3, R12.reuse, R8.reuse, R13.reuse ;  /* 0x000000080c037223 */ /* 0x1c0fe2000000c00d */
[CCC-:B------:R-:W-:Y:S01]  /*06c0*/  FFMA.RM R6, R12.reuse, R8.reuse, R13.reuse ;  /* 0x000000080c067223 */ /* 0x1c0fe2000000400d */
[C---:B------:R-:W-:Y:S02]  /*06d0*/  ISETP.NE.AND P2, PT, R9.reuse, RZ, PT ;  /* 0x000000ff0900720c */ /* 0x040fe40003f45270 */
[----:B------:R-:W-:Y:S02]  /*06e0*/  ISETP.NE.AND P1, PT, R9, RZ, PT ;  /* 0x000000ff0900720c */ /* 0x000fe40003f25270 */
[----:B------:R-:W-:Y:S01]  /*06f0*/  LOP3.LUT R7, R3, 0x7fffff, RZ, 0xc0, !PT ;  /* 0x007fffff03077812 */ /* 0x000fe200078ec0ff */
[----:B------:R-:W-:Y:S01]  /*0700*/  FFMA.RP R3, R12, R8, R13 ;  /* 0x000000080c037223 */ /* 0x000fe2000000800d */
[----:B------:R-:W-:Y:S02]  /*0710*/  VIADD R8, R9, 0x20 ;  /* 0x0000002009087836 */ /* 0x000fe40000000000 */
[----:B------:R-:W-:Y:S01]  /*0720*/  LOP3.LUT R7, R7, 0x800000, RZ, 0xfc, !PT ;  /* 0x0080000007077812 */ /* 0x000fe200078efcff */
[----:B------:R-:W-:Y:S01]  /*0730*/  IMAD.MOV R9, RZ, RZ, -R9 ;  /* 0x000000ffff097224 */ /* 0x000fe200078e0a09 */
[----:B------:R-:W-:-:S02]  /*0740*/  FSETP.NEU.FTZ.AND P0, PT, R3, R6, PT ;  /* 0x000000060300720b */ /* 0x000fc40003f1d000 */
[----:B------:R-:W-:Y:S02]  /*0750*/  SHF.L.U32 R8, R7, R8, RZ ;  /* 0x0000000807087219 */ /* 0x000fe400000006ff */
[----:B------:R-:W-:Y:S02]  /*0760*/  SEL R6, R9, RZ, P2 ;  /* 0x000000ff09067207 */ /* 0x000fe40001000000 */
[----:B------:R-:W-:Y:S02]  /*0770*/  ISETP.NE.AND P1, PT, R8, RZ, P1 ;  /* 0x000000ff0800720c */ /* 0x000fe40000f25270 */
[----:B------:R-:W-:Y:S02]  /*0780*/  SHF.R.U32.HI R6, RZ, R6, R7 ;  /* 0x00000006ff067219 */ /* 0x000fe40000011607 */
[----:B------:R-:W-:Y:S02]  /*0790*/  PLOP3.LUT P0, PT, P0, P1, PT, 0xf8, 0x8f ;  /* 0x00000000008f781c */ /* 0x000fe40000703f70 */
[----:B------:R-:W-:-:S02]  /*07a0*/  SHF.R.U32.HI R8, RZ, 0x1, R6 ;  /* 0x00000001ff087819 */ /* 0x000fc40000011606 */
[----:B------:R-:W-:-:S04]  /*07b0*/  SEL R3, RZ, 0x1, !P0 ;  /* 0x00000001ff037807 */ /* 0x000fc80004000000 */
[----:B------:R-:W-:-:S04]  /*07c0*/  LOP3.LUT R3, R3, 0x1, R8, 0xf8, !PT ;  /* 0x0000000103037812 */ /* 0x000fc800078ef808 */
[----:B------:R-:W-:-:S05]  /*07d0*/  LOP3.LUT R3, R3, R6, RZ, 0xc0, !PT ;  /* 0x0000000603037212 */ /* 0x000fca00078ec0ff */
[----:B------:R-:W-:-:S05]  /*07e0*/  IMAD.IADD R3, R8, 0x1, R3 ;  /* 0x0000000108037824 */ /* 0x000fca00078e0203 */
[----:B------:R-:W-:Y:S01]  /*07f0*/  LOP3.LUT R0, R3, R0, RZ, 0xfc, !PT ;  /* 0x0000000003007212 */ /* 0x000fe200078efcff */
[----:B------:R-:W-:Y:S06]  /*0800*/  BRA `(.L_x_11) ;  /* 0x0000000000107947 */ /* 0x000fec0003800000 */
.L_x_10:
[----:B------:R-:W-:-:S04]  /*0810*/  LOP3.LUT R0, R0, 0x80000000, RZ, 0xc0, !PT ;  /* 0x8000000000007812 */ /* 0x000fc800078ec0ff */
[----:B------:R-:W-:Y:S01]  /*0820*/  LOP3.LUT R0, R0, 0x7f800000, RZ, 0xfc, !PT ;  /* 0x7f80000000007812 */ /* 0x000fe200078efcff */
[----:B------:R-:W-:Y:S06]  /*0830*/  BRA `(.L_x_11) ;  /* 0x0000000000047947 */ /* 0x000fec0003800000 */
.L_x_9:
[----:B------:R-:W-:-:S07]  /*0840*/  IMAD R0, R7, 0x800000, R0 ;  /* 0x0080000007007824 */ /* 0x000fce00078e0200 */
.L_x_11:
[----:B------:R-:W-:Y:S05]  /*0850*/  BSYNC.RECONVERGENT B2 ;  /* 0x0000000000027941 */ /* 0x000fea0003800200 */
.L_x_8:
[----:B------:R-:W-:Y:S05]  /*0860*/  BRA `(.L_x_12) ;  /* 0x0000000000207947 */ /* 0x000fea0003800000 */
.L_x_7:
[----:B------:R-:W-:-:S04]  /*0870*/  LOP3.LUT R0, R9, 0x80000000, R8, 0x48, !PT ;  /* 0x8000000009007812 */ /* 0x000fc800078e4808 */
[----:B------:R-:W-:Y:S01]  /*0880*/  LOP3.LUT R0, R0, 0x7f800000, RZ, 0xfc, !PT ;  /* 0x7f80000000007812 */ /* 0x000fe200078efcff */
[----:B------:R-:W-:Y:S06]  /*0890*/  BRA `(.L_x_12) ;  /* 0x0000000000147947 */ /* 0x000fec0003800000 */
.L_x_6:
[----:B------:R-:W-:Y:S01]  /*08a0*/  LOP3.LUT R0, R9, 0x80000000, R8, 0x48, !PT ;  /* 0x8000000009007812 */ /* 0x000fe200078e4808 */
[----:B------:R-:W-:Y:S06]  /*08b0*/  BRA `(.L_x_12) ;  /* 0x00000000000c7947 */ /* 0x000fec0003800000 */
.L_x_5:
[----:B------:R-:W0:Y:S01]  /*08c0*/  MUFU.RSQ R0, -QNAN ;  /* 0xffc0000000007908 */ /* 0x000e220000001400 */
[----:B------:R-:W-:Y:S05]  /*08d0*/  BRA `(.L_x_12) ;  /* 0x0000000000047947 */ /* 0x000fea0003800000 */
.L_x_4:
[----:B------:R-:W-:-:S07]  /*08e0*/  FADD.FTZ R0, R0, R3 ;  /* 0x0000000300007221 */ /* 0x000fce0000010000 */
.L_x_12:
[----:B------:R-:W-:Y:S05]  /*08f0*/  BSYNC.RECONVERGENT B1 ;  /* 0x0000000000017941 */ /* 0x000fea0003800200 */
.L_x_2:
[----:B------:R-:W-:-:S04]  /*0900*/  IMAD.MOV.U32 R3, RZ, RZ, 0x0 ;  /* 0x00000000ff037424 */ /* 0x000fc800078e00ff */
[----:B0-----:R-:W-:Y:S05]  /*0910*/  RET.REL.NODEC R2 `(_ZN6kernel25repetition_penalty_kernelEPfPKiifi) ;  /* 0xfffffff402b87950 */ /* 0x001fea0003c3ffff */
.L_x_13:
[----:B------:R-:W-:-:S00]  /*0920*/  BRA `(.L_x_13) ;  /* 0xfffffffc00fc7947 */ /* 0x000fc0000383ffff */
[----:B------:R-:W-:-:S00]  /*0930*/  NOP ;  /* 0x0000000000007918 */ /* 0x000fc00000000000 */
        /* <DEDUP_REMOVED lines=12> */
.L_x_14:


//--------------------- .nv.shared.reserved.0     --------------------------
	.section	.nv.shared.reserved.0,"aw",@nobits
	.weak		__nv_reservedSMEM_offset_0_alias
	.size		__nv_reservedSMEM_offset_0_alias, 0, 64
	.other		__nv_reservedSMEM_offset_0_alias,@"STO_CUDA_RESERVED_SHARED STV_DEFAULT"
__nv_reservedSMEM_offset_0_alias:
	.zero		0
	.zero		64


//--------------------- .nv.constant0._ZN6kernel25repetition_penalty_kernelEPfPKiifi --------------------------
	.section	.nv.constant0._ZN6kernel25repetition_penalty_kernelEPfPKiifi,"a",@progbits
	.sectionflags	@""
	.align	4
.nv.constant0._ZN6kernel25repetition_penalty_kernelEPfPKiifi:
	.zero		924


//--------------------- SYMBOLS --------------------------

	.type		.nv.reservedSmem.offset0,@object
	.size		.nv.reservedSmem.offset0,0x4
